//
// Generated by NVIDIA NVVM Compiler
//
// Compiler Build ID: CL-36424714
// Cuda compilation tools, release 13.0, V13.0.88
// Based on NVVM 20.0.0
//

.version 9.0
.target sm_100
.address_size 64

	// .globl	_Z3addPiS_S_

.visible .entry _Z3addPiS_S_(
	.param .u64 .ptr .align 1 _Z3addPiS_S__param_0,
	.param .u64 .ptr .align 1 _Z3addPiS_S__param_1,
	.param .u64 .ptr .align 1 _Z3addPiS_S__param_2
)
{
	.reg .pred 	%p<2>;
	.reg .b32 	%r<8>;
	.reg .b64 	%rd<11>;

	ld.param.u64 	%rd1, [_Z3addPiS_S__param_0];
	ld.param.u64 	%rd2, [_Z3addPiS_S__param_1];
	ld.param.u64 	%rd3, [_Z3addPiS_S__param_2];
	mov.u32 	%r2, %tid.x;
	mov.u32 	%r3, %ctaid.x;
	mov.u32 	%r4, %ntid.x;
	mad.lo.s32 	%r1, %r3, %r4, %r2;
	setp.gt.s32 	%p1, %r1, 1999;
	@%p1 bra 	$L__BB0_2;
	cvta.to.global.u64 	%rd4, %rd1;
	cvta.to.global.u64 	%rd5, %rd2;
	cvta.to.global.u64 	%rd6, %rd3;
	mul.wide.s32 	%rd7, %r1, 4;
	add.s64 	%rd8, %rd4, %rd7;
	ld.global.u32 	%r5, [%rd8];
	add.s64 	%rd9, %rd5, %rd7;
	ld.global.u32 	%r6, [%rd9];
	add.s32 	%r7, %r6, %r5;
	add.s64 	%rd10, %rd6, %rd7;
	st.global.u32 	[%rd10], %r7;
$L__BB0_2:
	ret;

}


// ===== COMPILED SASS (sm_100) =====

	.target	sm_100

	.elftype	@"ET_EXEC"


//--------------------- .note.nv.tkinfo           --------------------------
	.section	.note.nv.tkinfo,"",@"SHT_NOTE"
	.sectionflags	@"SHF_NOTE_NV_TKINFO"
	.tkinfo
        /*0018*/ 	.word	0x00000002
        /*0030*/ 	.string	""
        /*0030*/ 	.string	"ptxas"
        /*0030*/ 	.string	"Cuda compilation tools, release 13.0, V13.0.88"
        /*0030*/ 	.string	"Build cuda_13.0.r13.0/compiler.36424714_0"
        /*0030*/ 	.string	"-arch sm_100 -m 64 "



//--------------------- .note.nv.cuinfo           --------------------------
	.section	.note.nv.cuinfo,"",@"SHT_NOTE"
	.sectionflags	@"SHF_NOTE_NV_CUINFO"
        /*0018*/ 	.short	0x0002
        /*001a*/ 	.short	0x0064
        /*001c*/ 	.short	0x0082
	.zero		2


//--------------------- .nv.info                  --------------------------
	.section	.nv.info,"",@"SHT_CUDA_INFO"
	.align	4


	//----- nvinfo : EIATTR_REGCOUNT
	.align		4
        /*0000*/ 	.byte	0x04, 0x2f
        /*0002*/ 	.short	(.L_1 - .L_0)
	.align		4
.L_0:
        /*0004*/ 	.word	index@(_Z3addPiS_S_)
        /*0008*/ 	.word	0x0000000c


	//----- nvinfo : EIATTR_FRAME_SIZE
	.align		4
.L_1:
        /*000c*/ 	.byte	0x04, 0x11
        /*000e*/ 	.short	(.L_3 - .L_2)
	.align		4
.L_2:
        /*0010*/ 	.word	index@(_Z3addPiS_S_)
        /*0014*/ 	.word	0x00000000


	//----- nvinfo : EIATTR_MIN_STACK_SIZE
	.align		4
.L_3:
        /*0018*/ 	.byte	0x04, 0x12
        /*001a*/ 	.short	(.L_5 - .L_4)
	.align		4
.L_4:
        /*001c*/ 	.word	index@(_Z3addPiS_S_)
        /*0020*/ 	.word	0x00000000
.L_5:


//--------------------- .nv.compat                --------------------------
	.section	.nv.compat,"",@"SHT_CUDA_COMPAT_INFO"
	.align	4
        /*0000*/ 	.byte	0x02, 0x09, 0x00, 0x00, 0x02, 0x02, 0x01, 0x00, 0x02, 0x05, 0x05, 0x00, 0x03, 0x07, 0x01, 0x01
        /*0010*/ 	.byte	0x02, 0x03, 0x00, 0x00, 0x02, 0x06, 0x01, 0x00, 0x04, 0x0b, 0x08, 0x00, 0x09, 0x00, 0x00, 0x00
        /*0020*/ 	.byte	0x00, 0x00, 0x00, 0x00


//--------------------- .nv.info._Z3addPiS_S_     --------------------------
	.section	.nv.info._Z3addPiS_S_,"",@"SHT_CUDA_INFO"
	.sectionflags	@""
	.align	4


	//----- nvinfo : EIATTR_CUDA_API_VERSION
	.align		4
        /*0000*/ 	.byte	0x04, 0x37
        /*0002*/ 	.short	(.L_7 - .L_6)
.L_6:
        /*0004*/ 	.word	0x00000082


	//----- nvinfo : EIATTR_KPARAM_INFO
	.align		4
.L_7:
        /*0008*/ 	.byte	0x04, 0x17
        /*000a*/ 	.short	(.L_9 - .L_8)
.L_8:
        /*000c*/ 	.word	0x00000000
        /*0010*/ 	.short	0x0002
        /*0012*/ 	.short	0x0010
        /*0014*/ 	.byte	0x00, 0xf5, 0x21, 0x00


	//----- nvinfo : EIATTR_KPARAM_INFO
	.align		4
.L_9:
        /*0018*/ 	.byte	0x04, 0x17
        /*001a*/ 	.short	(.L_11 - .L_10)
.L_10:
        /*001c*/ 	.word	0x00000000
        /*0020*/ 	.short	0x0001
        /*0022*/ 	.short	0x0008
        /*0024*/ 	.byte	0x00, 0xf5, 0x21, 0x00


	//----- nvinfo : EIATTR_KPARAM_INFO
	.align		4
.L_11:
        /*0028*/ 	.byte	0x04, 0x17
        /*002a*/ 	.short	(.L_13 - .L_12)
.L_12:
        /*002c*/ 	.word	0x00000000
        /*0030*/ 	.short	0x0000
        /*0032*/ 	.short	0x0000
        /*0034*/ 	.byte	0x00, 0xf5, 0x21, 0x00


	//----- nvinfo : EIATTR_SPARSE_MMA_MASK
	.align		4
.L_13:
        /*0038*/ 	.byte	0x03, 0x50
        /*003a*/ 	.short	0x0000


	//----- nvinfo : EIATTR_MAXREG_COUNT
	.align		4
        /*003c*/ 	.byte	0x03, 0x1b
        /*003e*/ 	.short	0x00ff


	//----- nvinfo : EIATTR_MERCURY_ISA_VERSION
	.align		4
        /*0040*/ 	.byte	0x03, 0x5f
        /*0042*/ 	.short	0x0101


	//----- nvinfo : EIATTR_VRC_CTA_INIT_COUNT
	.align		4
        /*0044*/ 	.byte	0x02, 0x4a
	.zero		1
	.zero		1


	//----- nvinfo : EIATTR_EXIT_INSTR_OFFSETS
	.align		4
        /*0048*/ 	.byte	0x04, 0x1c
        /*004a*/ 	.short	(.L_15 - .L_14)


	//   ....[0]....
.L_14:
        /*004c*/ 	.word	0x00000060


	//   ....[1]....
        /*0050*/ 	.word	0x00000120


	//----- nvinfo : EIATTR_CBANK_PARAM_SIZE
	.align		4
.L_15:
        /*0054*/ 	.byte	0x03, 0x19
        /*0056*/ 	.short	0x0018


	//----- nvinfo : EIATTR_PARAM_CBANK
	.align		4
        /*0058*/ 	.byte	0x04, 0x0a
        /*005a*/ 	.short	(.L_17 - .L_16)
	.align		4
.L_16:
        /*005c*/ 	.word	index@(.nv.constant0._Z3addPiS_S_)
        /*0060*/ 	.short	0x0380
        /*0062*/ 	.short	0x0018


	//----- nvinfo : EIATTR_SW_WAR
	.align		4
.L_17:
        /*0064*/ 	.byte	0x04, 0x36
        /*0066*/ 	.short	(.L_19 - .L_18)
.L_18:
        /*0068*/ 	.word	0x00000008
.L_19:


//--------------------- .nv.callgraph             --------------------------
	.section	.nv.callgraph,"",@"SHT_CUDA_CALLGRAPH"
	.align	4
	.sectionentsize	8
	.align		4
        /*0000*/ 	.word	0x00000000
	.align		4
        /*0004*/ 	.word	0xffffffff
	.align		4
        /*0008*/ 	.word	0x00000000
	.align		4
        /*000c*/ 	.word	0xfffffffe
	.align		4
        /*0010*/ 	.word	0x00000000
	.align		4
        /*0014*/ 	.word	0xfffffffd
	.align		4
        /*0018*/ 	.word	0x00000000
	.align		4
        /*001c*/ 	.word	0xfffffffc


//--------------------- .text._Z3addPiS_S_        --------------------------
	.section	.text._Z3addPiS_S_,"ax",@progbits
	.align	128
        .global         _Z3addPiS_S_
        .type           _Z3addPiS_S_,@function
        .size           _Z3addPiS_S_,(.L_x_1 - _Z3addPiS_S_)
        .other          _Z3addPiS_S_,@"STO_CUDA_ENTRY STV_DEFAULT"
_Z3addPiS_S_:
.text._Z3addPiS_S_:
[----:B------:R-:W-:Y:S01]  /*0000*/  LDC R1, c[0x0][0x37c] ;  /* 0x0000df00ff017b82 */ /* 0x000fe20000000800 */
[----:B------:R-:W0:Y:S07]  /*0010*/  S2R R9, SR_TID.X ;  /* 0x0000000000097919 */ /* 0x000e2e0000002100 */
[----:B------:R-:W0:Y:S08]  /*0020*/  S2UR UR4, SR_CTAID.X ;  /* 0x00000000000479c3 */ /* 0x000e300000002500 */
[----:B------:R-:W0:Y:S02]  /*0030*/  LDC R0, c[0x0][0x360] ;  /* 0x0000d800ff007b82 */ /* 0x000e240000000800 */
[----:B0-----:R-:W-:-:S05]  /*0040*/  IMAD R9, R0, UR4, R9 ;  /* 0x0000000400097c24 */ /* 0x001fca000f8e0209 */
[----:B------:R-:W-:-:S13]  /*0050*/  ISETP.GT.AND P0, PT, R9, 0x7cf, PT ;  /* 0x000007cf0900780c */ /* 0x000fda0003f04270 */
[----:B------:R-:W-:Y:S05]  /*0060*/  @P0 EXIT ;  /* 0x000000000000094d */ /* 0x000fea0003800000 */
[----:B------:R-:W0:Y:S01]  /*0070*/  LDC.64 R2, c[0x0][0x380] ;  /* 0x0000e000ff027b82 */ /* 0x000e220000000a00 */
[----:B------:R-:W1:Y:S07]  /*0080*/  LDCU.64 UR4, c[0x0][0x358] ;  /* 0x00006b00ff0477ac */ /* 0x000e6e0008000a00 */
[----:B------:R-:W2:Y:S08]  /*0090*/  LDC.64 R4, c[0x0][0x388] ;  /* 0x0000e200ff047b82 */ /* 0x000eb00000000a00 */
[----:B------:R-:W3:Y:S01]  /*00a0*/  LDC.64 R6, c[0x0][0x390] ;  /* 0x0000e400ff067b82 */ /* 0x000ee20000000a00 */
[----:B0-----:R-:W-:-:S06]  /*00b0*/  IMAD.WIDE R2, R9, 0x4, R2 ;  /* 0x0000000409027825 */ /* 0x001fcc00078e0202 */
[----:B-1----:R-:W4:Y:S01]  /*00c0*/  LDG.E R2, desc[UR4][R2.64] ;  /* 0x0000000402027981 */ /* 0x002f22000c1e1900 */
[----:B--2---:R-:W-:-:S06]  /*00d0*/  IMAD.WIDE R4, R9, 0x4, R4 ;  /* 0x0000000409047825 */ /* 0x004fcc00078e0204 */
[----:B------:R-:W4:Y:S01]  /*00e0*/  LDG.E R5, desc[UR4][R4.64] ;  /* 0x0000000404057981 */ /* 0x000f22000c1e1900 */
[----:B---3--:R-:W-:Y:S01]  /*00f0*/  IMAD.WIDE R6, R9, 0x4, R6 ;  /* 0x0000000409067825 */ /* 0x008fe200078e0206 */
[----:B----4-:R-:W-:-:S05]  /*0100*/  IADD3 R9, PT, PT, R2, R5, RZ ;  /* 0x0000000502097210 */ /* 0x010fca0007ffe0ff */
[----:B------:R-:W-:Y:S01]  /*0110*/  STG.E desc[UR4][R6.64], R9 ;  /* 0x0000000906007986 */ /* 0x000fe2000c101904 */
[----:B------:R-:W-:Y:S05]  /*0120*/  EXIT ;  /* 0x000000000000794d */ /* 0x000fea0003800000 */
.L_x_0:
[----:B------:R-:W-:-:S00]  /*0130*/  BRA `(.L_x_0) ;  /* 0xfffffffc00fc7947 */ /* 0x000fc0000383ffff */
[----:B------:R-:W-:-:S00]  /*0140*/  NOP ;  /* 0x0000000000007918 */ /* 0x000fc00000000000 */
        /* <DEDUP_REMOVED lines=11> */
.L_x_1:


//--------------------- .nv.shared.reserved.0     --------------------------
	.section	.nv.shared.reserved.0,"aw",@nobits
	.weak		__nv_reservedSMEM_offset_0_alias
	.size		__nv_reservedSMEM_offset_0_alias, 0, 64
	.other		__nv_reservedSMEM_offset_0_alias,@"STO_CUDA_RESERVED_SHARED STV_DEFAULT"
__nv_reservedSMEM_offset_0_alias:
	.zero		0
	.zero		64


//--------------------- .nv.constant0._Z3addPiS_S_ --------------------------
	.section	.nv.constant0._Z3addPiS_S_,"a",@progbits
	.sectionflags	@""
	.align	4
.nv.constant0._Z3addPiS_S_:
	.zero		920


//--------------------- SYMBOLS --------------------------

	.type		.nv.reservedSmem.offset0,@object
	.size		.nv.reservedSmem.offset0,0x4
